//
// Generated by NVIDIA NVVM Compiler
//
// Compiler Build ID: CL-36424714
// Cuda compilation tools, release 13.0, V13.0.88
// Based on NVVM 20.0.0
//

.version 9.0
.target sm_100
.address_size 64

	// .globl	_Z14accuracy_scorePiS_b

.visible .entry _Z14accuracy_scorePiS_b(
	.param .u64 .ptr .align 1 _Z14accuracy_scorePiS_b_param_0,
	.param .u64 .ptr .align 1 _Z14accuracy_scorePiS_b_param_1,
	.param .u8 _Z14accuracy_scorePiS_b_param_2
)
{


	ret;

}


// ===== COMPILED SASS (sm_100) =====

	.target	sm_100

	.elftype	@"ET_EXEC"


//--------------------- .note.nv.tkinfo           --------------------------
	.section	.note.nv.tkinfo,"",@"SHT_NOTE"
	.sectionflags	@"SHF_NOTE_NV_TKINFO"
	.tkinfo
        /*0018*/ 	.word	0x00000002
        /*0030*/ 	.string	""
        /*0030*/ 	.string	"ptxas"
        /*0030*/ 	.string	"Cuda compilation tools, release 13.0, V13.0.88"
        /*0030*/ 	.string	"Build cuda_13.0.r13.0/compiler.36424714_0"
        /*0030*/ 	.string	"-arch sm_100 -m 64 "



//--------------------- .note.nv.cuinfo           --------------------------
	.section	.note.nv.cuinfo,"",@"SHT_NOTE"
	.sectionflags	@"SHF_NOTE_NV_CUINFO"
        /*0018*/ 	.short	0x0002
        /*001a*/ 	.short	0x0064
        /*001c*/ 	.short	0x0082
	.zero		2


//--------------------- .nv.info                  --------------------------
	.section	.nv.info,"",@"SHT_CUDA_INFO"
	.align	4


	//----- nvinfo : EIATTR_REGCOUNT
	.align		4
        /*0000*/ 	.byte	0x04, 0x2f
        /*0002*/ 	.short	(.L_1 - .L_0)
	.align		4
.L_0:
        /*0004*/ 	.word	index@(_Z14accuracy_scorePiS_b)
        /*0008*/ 	.word	0x00000004


	//----- nvinfo : EIATTR_FRAME_SIZE
	.align		4
.L_1:
        /*000c*/ 	.byte	0x04, 0x11
        /*000e*/ 	.short	(.L_3 - .L_2)
	.align		4
.L_2:
        /*0010*/ 	.word	index@(_Z14accuracy_scorePiS_b)
        /*0014*/ 	.word	0x00000000


	//----- nvinfo : EIATTR_MIN_STACK_SIZE
	.align		4
.L_3:
        /*0018*/ 	.byte	0x04, 0x12
        /*001a*/ 	.short	(.L_5 - .L_4)
	.align		4
.L_4:
        /*001c*/ 	.word	index@(_Z14accuracy_scorePiS_b)
        /*0020*/ 	.word	0x00000000
.L_5:


//--------------------- .nv.compat                --------------------------
	.section	.nv.compat,"",@"SHT_CUDA_COMPAT_INFO"
	.align	4
        /*0000*/ 	.byte	0x02, 0x09, 0x00, 0x00, 0x02, 0x02, 0x01, 0x00, 0x02, 0x05, 0x05, 0x00, 0x03, 0x07, 0x01, 0x01
        /*0010*/ 	.byte	0x02, 0x03, 0x00, 0x00, 0x02, 0x06, 0x01, 0x00, 0x04, 0x0b, 0x08, 0x00, 0x09, 0x00, 0x00, 0x00
        /*0020*/ 	.byte	0x00, 0x00, 0x00, 0x00


//--------------------- .nv.info._Z14accuracy_scorePiS_b --------------------------
	.section	.nv.info._Z14accuracy_scorePiS_b,"",@"SHT_CUDA_INFO"
	.sectionflags	@""
	.align	4


	//----- nvinfo : EIATTR_CUDA_API_VERSION
	.align		4
        /*0000*/ 	.byte	0x04, 0x37
        /*0002*/ 	.short	(.L_7 - .L_6)
.L_6:
        /*0004*/ 	.word	0x00000082


	//----- nvinfo : EIATTR_KPARAM_INFO
	.align		4
.L_7:
        /*0008*/ 	.byte	0x04, 0x17
        /*000a*/ 	.short	(.L_9 - .L_8)
.L_8:
        /*000c*/ 	.word	0x00000000
        /*0010*/ 	.short	0x0002
        /*0012*/ 	.short	0x0010
        /*0014*/ 	.byte	0x00, 0xf0, 0x05, 0x00


	//----- nvinfo : EIATTR_KPARAM_INFO
	.align		4
.L_9:
        /*0018*/ 	.byte	0x04, 0x17
        /*001a*/ 	.short	(.L_11 - .L_10)
.L_10:
        /*001c*/ 	.word	0x00000000
        /*0020*/ 	.short	0x0001
        /*0022*/ 	.short	0x0008
        /*0024*/ 	.byte	0x00, 0xf5, 0x21, 0x00


	//----- nvinfo : EIATTR_KPARAM_INFO
	.align		4
.L_11:
        /*0028*/ 	.byte	0x04, 0x17
        /*002a*/ 	.short	(.L_13 - .L_12)
.L_12:
        /*002c*/ 	.word	0x00000000
        /*0030*/ 	.short	0x0000
        /*0032*/ 	.short	0x0000
        /*0034*/ 	.byte	0x00, 0xf5, 0x21, 0x00


	//----- nvinfo : EIATTR_SPARSE_MMA_MASK
	.align		4
.L_13:
        /*0038*/ 	.byte	0x03, 0x50
        /*003a*/ 	.short	0x0000


	//----- nvinfo : EIATTR_MAXREG_COUNT
	.align		4
        /*003c*/ 	.byte	0x03, 0x1b
        /*003e*/ 	.short	0x00ff


	//----- nvinfo : EIATTR_MERCURY_ISA_VERSION
	.align		4
        /*0040*/ 	.byte	0x03, 0x5f
        /*0042*/ 	.short	0x0101


	//----- nvinfo : EIATTR_VRC_CTA_INIT_COUNT
	.align		4
        /*0044*/ 	.byte	0x02, 0x4a
	.zero		1
	.zero		1


	//----- nvinfo : EIATTR_EXIT_INSTR_OFFSETS
	.align		4
        /*0048*/ 	.byte	0x04, 0x1c
        /*004a*/ 	.short	(.L_15 - .L_14)


	//   ....[0]....
.L_14:
        /*004c*/ 	.word	0x00000010


	//----- nvinfo : EIATTR_CBANK_PARAM_SIZE
	.align		4
.L_15:
        /*0050*/ 	.byte	0x03, 0x19
        /*0052*/ 	.short	0x0011


	//----- nvinfo : EIATTR_PARAM_CBANK
	.align		4
        /*0054*/ 	.byte	0x04, 0x0a
        /*0056*/ 	.short	(.L_17 - .L_16)
	.align		4
.L_16:
        /*0058*/ 	.word	index@(.nv.constant0._Z14accuracy_scorePiS_b)
        /*005c*/ 	.short	0x0380
        /*005e*/ 	.short	0x0011


	//----- nvinfo : EIATTR_SW_WAR
	.align		4
.L_17:
        /*0060*/ 	.byte	0x04, 0x36
        /*0062*/ 	.short	(.L_19 - .L_18)
.L_18:
        /*0064*/ 	.word	0x00000008
.L_19:


//--------------------- .nv.callgraph             --------------------------
	.section	.nv.callgraph,"",@"SHT_CUDA_CALLGRAPH"
	.align	4
	.sectionentsize	8
	.align		4
        /*0000*/ 	.word	0x00000000
	.align		4
        /*0004*/ 	.word	0xffffffff
	.align		4
        /*0008*/ 	.word	0x00000000
	.align		4
        /*000c*/ 	.word	0xfffffffe
	.align		4
        /*0010*/ 	.word	0x00000000
	.align		4
        /*0014*/ 	.word	0xfffffffd
	.align		4
        /*0018*/ 	.word	0x00000000
	.align		4
        /*001c*/ 	.word	0xfffffffc


//--------------------- .text._Z14accuracy_scorePiS_b --------------------------
	.section	.text._Z14accuracy_scorePiS_b,"ax",@progbits
	.align	128
        .global         _Z14accuracy_scorePiS_b
        .type           _Z14accuracy_scorePiS_b,@function
        .size           _Z14accuracy_scorePiS_b,(.L_x_1 - _Z14accuracy_scorePiS_b)
        .other          _Z14accuracy_scorePiS_b,@"STO_CUDA_ENTRY STV_DEFAULT"
_Z14accuracy_scorePiS_b:
.text._Z14accuracy_scorePiS_b:
[----:B------:R-:W-:Y:S01]  /*0000*/  LDC R1, c[0x0][0x37c] ;  /* 0x0000df00ff017b82 */ /* 0x000fe20000000800 */
[----:B------:R-:W-:Y:S05]  /*0010*/  EXIT ;  /* 0x000000000000794d */ /* 0x000fea0003800000 */
.L_x_0:
[----:B------:R-:W-:-:S00]  /*0020*/  BRA `(.L_x_0) ;  /* 0xfffffffc00fc7947 */ /* 0x000fc0000383ffff */
[----:B------:R-:W-:-:S00]  /*0030*/  NOP ;  /* 0x0000000000007918 */ /* 0x000fc00000000000 */
        /* <DEDUP_REMOVED lines=12> */
.L_x_1:


//--------------------- .nv.shared.reserved.0     --------------------------
	.section	.nv.shared.reserved.0,"aw",@nobits
	.weak		__nv_reservedSMEM_offset_0_alias
	.size		__nv_reservedSMEM_offset_0_alias, 0, 64
	.other		__nv_reservedSMEM_offset_0_alias,@"STO_CUDA_RESERVED_SHARED STV_DEFAULT"
__nv_reservedSMEM_offset_0_alias:
	.zero		0
	.zero		64


//--------------------- .nv.constant0._Z14accuracy_scorePiS_b --------------------------
	.section	.nv.constant0._Z14accuracy_scorePiS_b,"a",@progbits
	.sectionflags	@""
	.align	4
.nv.constant0._Z14accuracy_scorePiS_b:
	.zero		913


//--------------------- SYMBOLS --------------------------

	.type		.nv.reservedSmem.offset0,@object
	.size		.nv.reservedSmem.offset0,0x4
